//
// Generated by NVIDIA NVVM Compiler
//
// Compiler Build ID: CL-36424714
// Cuda compilation tools, release 13.0, V13.0.88
// Based on NVVM 20.0.0
//

.version 9.0
.target sm_100
.address_size 64

	// .globl	_Z12mandelKernelffPiffiiii

.visible .entry _Z12mandelKernelffPiffiiii(
	.param .f32 _Z12mandelKernelffPiffiiii_param_0,
	.param .f32 _Z12mandelKernelffPiffiiii_param_1,
	.param .u64 .ptr .align 1 _Z12mandelKernelffPiffiiii_param_2,
	.param .f32 _Z12mandelKernelffPiffiiii_param_3,
	.param .f32 _Z12mandelKernelffPiffiiii_param_4,
	.param .u32 _Z12mandelKernelffPiffiiii_param_5,
	.param .u32 _Z12mandelKernelffPiffiiii_param_6,
	.param .u32 _Z12mandelKernelffPiffiiii_param_7,
	.param .u32 _Z12mandelKernelffPiffiiii_param_8
)
{
	.reg .pred 	%p<8>;
	.reg .b32 	%r<31>;
	.reg .b32 	%f<20>;
	.reg .b64 	%rd<7>;

	ld.param.f32 	%f9, [_Z12mandelKernelffPiffiiii_param_0];
	ld.param.f32 	%f10, [_Z12mandelKernelffPiffiiii_param_1];
	ld.param.u64 	%rd2, [_Z12mandelKernelffPiffiiii_param_2];
	ld.param.f32 	%f11, [_Z12mandelKernelffPiffiiii_param_3];
	ld.param.f32 	%f12, [_Z12mandelKernelffPiffiiii_param_4];
	ld.param.u32 	%r10, [_Z12mandelKernelffPiffiiii_param_5];
	ld.param.u32 	%r11, [_Z12mandelKernelffPiffiiii_param_6];
	ld.param.u32 	%r12, [_Z12mandelKernelffPiffiiii_param_7];
	ld.param.u32 	%r13, [_Z12mandelKernelffPiffiiii_param_8];
	cvta.to.global.u64 	%rd1, %rd2;
	mov.u32 	%r14, %ctaid.x;
	mov.u32 	%r15, %ntid.x;
	mov.u32 	%r16, %tid.x;
	mad.lo.s32 	%r17, %r14, %r15, %r16;
	mov.u32 	%r18, %ctaid.y;
	mov.u32 	%r19, %ntid.y;
	mov.u32 	%r20, %tid.y;
	mad.lo.s32 	%r21, %r18, %r19, %r20;
	mad.lo.s32 	%r27, %r10, %r21, %r17;
	setp.ge.s32 	%p1, %r27, %r13;
	@%p1 bra 	$L__BB0_8;
	mul.lo.s32 	%r2, %r11, %r10;
	setp.ge.s32 	%p2, %r27, %r2;
	@%p2 bra 	$L__BB0_8;
	setp.gt.s32 	%p3, %r12, 0;
	@%p3 bra 	$L__BB0_3;
	bra.uni 	$L__BB0_7;
$L__BB0_3:
	div.s32 	%r24, %r27, %r10;
	mul.lo.s32 	%r25, %r24, %r10;
	sub.s32 	%r26, %r27, %r25;
	cvt.rn.f32.s32 	%f13, %r26;
	fma.rn.f32 	%f1, %f11, %f13, %f9;
	cvt.rn.f32.s32 	%f14, %r24;
	fma.rn.f32 	%f2, %f12, %f14, %f10;
	mov.b32 	%r28, 0;
	mov.f32 	%f18, %f2;
	mov.f32 	%f19, %f1;
$L__BB0_4:
	mul.f32 	%f5, %f19, %f19;
	mul.f32 	%f6, %f18, %f18;
	add.f32 	%f15, %f5, %f6;
	setp.gt.f32 	%p5, %f15, 0f40800000;
	mov.u32 	%r29, %r28;
	@%p5 bra 	$L__BB0_6;
	sub.f32 	%f16, %f5, %f6;
	add.f32 	%f17, %f19, %f19;
	add.f32 	%f19, %f1, %f16;
	fma.rn.f32 	%f18, %f17, %f18, %f2;
	add.s32 	%r28, %r28, 1;
	setp.ne.s32 	%p6, %r28, %r12;
	mov.u32 	%r29, %r12;
	@%p6 bra 	$L__BB0_4;
$L__BB0_6:
	mul.wide.s32 	%rd5, %r27, 4;
	add.s64 	%rd6, %rd1, %rd5;
	st.global.u32 	[%rd6], %r29;
	add.s32 	%r27, %r27, %r13;
	setp.lt.s32 	%p7, %r27, %r2;
	@%p7 bra 	$L__BB0_3;
	bra.uni 	$L__BB0_8;
$L__BB0_7:
	mul.wide.s32 	%rd3, %r27, 4;
	add.s64 	%rd4, %rd1, %rd3;
	mov.b32 	%r22, 0;
	st.global.u32 	[%rd4], %r22;
	add.s32 	%r27, %r27, %r13;
	setp.lt.s32 	%p4, %r27, %r2;
	@%p4 bra 	$L__BB0_7;
$L__BB0_8:
	ret;

}


// ===== COMPILED SASS (sm_100) =====

	.target	sm_100

	.elftype	@"ET_EXEC"


//--------------------- .note.nv.tkinfo           --------------------------
	.section	.note.nv.tkinfo,"",@"SHT_NOTE"
	.sectionflags	@"SHF_NOTE_NV_TKINFO"
	.tkinfo
        /*0018*/ 	.word	0x00000002
        /*0030*/ 	.string	""
        /*0030*/ 	.string	"ptxas"
        /*0030*/ 	.string	"Cuda compilation tools, release 13.0, V13.0.88"
        /*0030*/ 	.string	"Build cuda_13.0.r13.0/compiler.36424714_0"
        /*0030*/ 	.string	"-arch sm_100 -m 64 "



//--------------------- .note.nv.cuinfo           --------------------------
	.section	.note.nv.cuinfo,"",@"SHT_NOTE"
	.sectionflags	@"SHF_NOTE_NV_CUINFO"
        /*0018*/ 	.short	0x0002
        /*001a*/ 	.short	0x0064
        /*001c*/ 	.short	0x0082
	.zero		2


//--------------------- .nv.info                  --------------------------
	.section	.nv.info,"",@"SHT_CUDA_INFO"
	.align	4


	//----- nvinfo : EIATTR_REGCOUNT
	.align		4
        /*0000*/ 	.byte	0x04, 0x2f
        /*0002*/ 	.short	(.L_1 - .L_0)
	.align		4
.L_0:
        /*0004*/ 	.word	index@(_Z12mandelKernelffPiffiiii)
        /*0008*/ 	.word	0x0000000e


	//----- nvinfo : EIATTR_FRAME_SIZE
	.align		4
.L_1:
        /*000c*/ 	.byte	0x04, 0x11
        /*000e*/ 	.short	(.L_3 - .L_2)
	.align		4
.L_2:
        /*0010*/ 	.word	index@(_Z12mandelKernelffPiffiiii)
        /*0014*/ 	.word	0x00000000


	//----- nvinfo : EIATTR_MIN_STACK_SIZE
	.align		4
.L_3:
        /*0018*/ 	.byte	0x04, 0x12
        /*001a*/ 	.short	(.L_5 - .L_4)
	.align		4
.L_4:
        /*001c*/ 	.word	index@(_Z12mandelKernelffPiffiiii)
        /*0020*/ 	.word	0x00000000
.L_5:


//--------------------- .nv.compat                --------------------------
	.section	.nv.compat,"",@"SHT_CUDA_COMPAT_INFO"
	.align	4
        /*0000*/ 	.byte	0x02, 0x09, 0x00, 0x00, 0x02, 0x02, 0x01, 0x00, 0x02, 0x05, 0x05, 0x00, 0x03, 0x07, 0x01, 0x01
        /*0010*/ 	.byte	0x02, 0x03, 0x00, 0x00, 0x02, 0x06, 0x01, 0x00, 0x04, 0x0b, 0x08, 0x00, 0x01, 0x00, 0x00, 0x00
        /*0020*/ 	.byte	0x00, 0x00, 0x00, 0x00


//--------------------- .nv.info._Z12mandelKernelffPiffiiii --------------------------
	.section	.nv.info._Z12mandelKernelffPiffiiii,"",@"SHT_CUDA_INFO"
	.sectionflags	@""
	.align	4


	//----- nvinfo : EIATTR_CUDA_API_VERSION
	.align		4
        /*0000*/ 	.byte	0x04, 0x37
        /*0002*/ 	.short	(.L_7 - .L_6)
.L_6:
        /*0004*/ 	.word	0x00000082


	//----- nvinfo : EIATTR_KPARAM_INFO
	.align		4
.L_7:
        /*0008*/ 	.byte	0x04, 0x17
        /*000a*/ 	.short	(.L_9 - .L_8)
.L_8:
        /*000c*/ 	.word	0x00000000
        /*0010*/ 	.short	0x0008
        /*0012*/ 	.short	0x0024
        /*0014*/ 	.byte	0x00, 0xf0, 0x11, 0x00


	//----- nvinfo : EIATTR_KPARAM_INFO
	.align		4
.L_9:
        /*0018*/ 	.byte	0x04, 0x17
        /*001a*/ 	.short	(.L_11 - .L_10)
.L_10:
        /*001c*/ 	.word	0x00000000
        /*0020*/ 	.short	0x0007
        /*0022*/ 	.short	0x0020
        /*0024*/ 	.byte	0x00, 0xf0, 0x11, 0x00


	//----- nvinfo : EIATTR_KPARAM_INFO
	.align		4
.L_11:
        /*0028*/ 	.byte	0x04, 0x17
        /*002a*/ 	.short	(.L_13 - .L_12)
.L_12:
        /*002c*/ 	.word	0x00000000
        /*0030*/ 	.short	0x0006
        /*0032*/ 	.short	0x001c
        /*0034*/ 	.byte	0x00, 0xf0, 0x11, 0x00


	//----- nvinfo : EIATTR_KPARAM_INFO
	.align		4
.L_13:
        /*0038*/ 	.byte	0x04, 0x17
        /*003a*/ 	.short	(.L_15 - .L_14)
.L_14:
        /*003c*/ 	.word	0x00000000
        /*0040*/ 	.short	0x0005
        /*0042*/ 	.short	0x0018
        /*0044*/ 	.byte	0x00, 0xf0, 0x11, 0x00


	//----- nvinfo : EIATTR_KPARAM_INFO
	.align		4
.L_15:
        /*0048*/ 	.byte	0x04, 0x17
        /*004a*/ 	.short	(.L_17 - .L_16)
.L_16:
        /*004c*/ 	.word	0x00000000
        /*0050*/ 	.short	0x0004
        /*0052*/ 	.short	0x0014
        /*0054*/ 	.byte	0x00, 0xf0, 0x11, 0x00


	//----- nvinfo : EIATTR_KPARAM_INFO
	.align		4
.L_17:
        /*0058*/ 	.byte	0x04, 0x17
        /*005a*/ 	.short	(.L_19 - .L_18)
.L_18:
        /*005c*/ 	.word	0x00000000
        /*0060*/ 	.short	0x0003
        /*0062*/ 	.short	0x0010
        /*0064*/ 	.byte	0x00, 0xf0, 0x11, 0x00


	//----- nvinfo : EIATTR_KPARAM_INFO
	.align		4
.L_19:
        /*0068*/ 	.byte	0x04, 0x17
        /*006a*/ 	.short	(.L_21 - .L_20)
.L_20:
        /*006c*/ 	.word	0x00000000
        /*0070*/ 	.short	0x0002
        /*0072*/ 	.short	0x0008
        /*0074*/ 	.byte	0x00, 0xf5, 0x21, 0x00


	//----- nvinfo : EIATTR_KPARAM_INFO
	.align		4
.L_21:
        /*0078*/ 	.byte	0x04, 0x17
        /*007a*/ 	.short	(.L_23 - .L_22)
.L_22:
        /*007c*/ 	.word	0x00000000
        /*0080*/ 	.short	0x0001
        /*0082*/ 	.short	0x0004
        /*0084*/ 	.byte	0x00, 0xf0, 0x11, 0x00


	//----- nvinfo : EIATTR_KPARAM_INFO
	.align		4
.L_23:
        /*0088*/ 	.byte	0x04, 0x17
        /*008a*/ 	.short	(.L_25 - .L_24)
.L_24:
        /*008c*/ 	.word	0x00000000
        /*0090*/ 	.short	0x0000
        /*0092*/ 	.short	0x0000
        /*0094*/ 	.byte	0x00, 0xf0, 0x11, 0x00


	//----- nvinfo : EIATTR_SPARSE_MMA_MASK
	.align		4
.L_25:
        /*0098*/ 	.byte	0x03, 0x50
        /*009a*/ 	.short	0x0000


	//----- nvinfo : EIATTR_MAXREG_COUNT
	.align		4
        /*009c*/ 	.byte	0x03, 0x1b
        /*009e*/ 	.short	0x00ff


	//----- nvinfo : EIATTR_MERCURY_ISA_VERSION
	.align		4
        /*00a0*/ 	.byte	0x03, 0x5f
        /*00a2*/ 	.short	0x0101


	//----- nvinfo : EIATTR_VRC_CTA_INIT_COUNT
	.align		4
        /*00a4*/ 	.byte	0x02, 0x4a
	.zero		1
	.zero		1


	//----- nvinfo : EIATTR_EXIT_INSTR_OFFSETS
	.align		4
        /*00a8*/ 	.byte	0x04, 0x1c
        /*00aa*/ 	.short	(.L_27 - .L_26)


	//   ....[0]....
.L_26:
        /*00ac*/ 	.word	0x000000d0


	//   ....[1]....
        /*00b0*/ 	.word	0x00000110


	//   ....[2]....
        /*00b4*/ 	.word	0x000001d0


	//   ....[3]....
        /*00b8*/ 	.word	0x00000590


	//----- nvinfo : EIATTR_CRS_STACK_SIZE
	.align		4
.L_27:
        /*00bc*/ 	.byte	0x04, 0x1e
        /*00be*/ 	.short	(.L_29 - .L_28)
.L_28:
        /*00c0*/ 	.word	0x00000000


	//----- nvinfo : EIATTR_CBANK_PARAM_SIZE
	.align		4
.L_29:
        /*00c4*/ 	.byte	0x03, 0x19
        /*00c6*/ 	.short	0x0028


	//----- nvinfo : EIATTR_PARAM_CBANK
	.align		4
        /*00c8*/ 	.byte	0x04, 0x0a
        /*00ca*/ 	.short	(.L_31 - .L_30)
	.align		4
.L_30:
        /*00cc*/ 	.word	index@(.nv.constant0._Z12mandelKernelffPiffiiii)
        /*00d0*/ 	.short	0x0380
        /*00d2*/ 	.short	0x0028


	//----- nvinfo : EIATTR_SW_WAR
	.align		4
.L_31:
        /*00d4*/ 	.byte	0x04, 0x36
        /*00d6*/ 	.short	(.L_33 - .L_32)
.L_32:
        /*00d8*/ 	.word	0x00000008
.L_33:


//--------------------- .nv.callgraph             --------------------------
	.section	.nv.callgraph,"",@"SHT_CUDA_CALLGRAPH"
	.align	4
	.sectionentsize	8
	.align		4
        /*0000*/ 	.word	0x00000000
	.align		4
        /*0004*/ 	.word	0xffffffff
	.align		4
        /*0008*/ 	.word	0x00000000
	.align		4
        /*000c*/ 	.word	0xfffffffe
	.align		4
        /*0010*/ 	.word	0x00000000
	.align		4
        /*0014*/ 	.word	0xfffffffd
	.align		4
        /*0018*/ 	.word	0x00000000
	.align		4
        /*001c*/ 	.word	0xfffffffc


//--------------------- .text._Z12mandelKernelffPiffiiii --------------------------
	.section	.text._Z12mandelKernelffPiffiiii,"ax",@progbits
	.align	128
        .global         _Z12mandelKernelffPiffiiii
        .type           _Z12mandelKernelffPiffiiii,@function
        .size           _Z12mandelKernelffPiffiiii,(.L_x_6 - _Z12mandelKernelffPiffiiii)
        .other          _Z12mandelKernelffPiffiiii,@"STO_CUDA_ENTRY STV_DEFAULT"
_Z12mandelKernelffPiffiiii:
.text._Z12mandelKernelffPiffiiii:
[----:B------:R-:W-:Y:S01]  /*0000*/  LDC R1, c[0x0][0x37c] ;  /* 0x0000df00ff017b82 */ /* 0x000fe20000000800 */
[----:B------:R-:W0:Y:S07]  /*0010*/  S2R R3, SR_TID.X ;  /* 0x0000000000037919 */ /* 0x000e2e0000002100 */
[----:B------:R-:W0:Y:S01]  /*0020*/  S2UR UR4, SR_CTAID.X ;  /* 0x00000000000479c3 */ /* 0x000e220000002500 */
[----:B------:R-:W1:Y:S01]  /*0030*/  LDCU UR6, c[0x0][0x398] ;  /* 0x00007300ff0677ac */ /* 0x000e620008000800 */
[----:B------:R-:W2:Y:S01]  /*0040*/  S2R R5, SR_TID.Y ;  /* 0x0000000000057919 */ /* 0x000ea20000002200 */
[----:B------:R-:W3:Y:S05]  /*0050*/  LDCU UR8, c[0x0][0x3a4] ;  /* 0x00007480ff0877ac */ /* 0x000eea0008000800 */
[----:B------:R-:W0:Y:S08]  /*0060*/  LDC R0, c[0x0][0x360] ;  /* 0x0000d800ff007b82 */ /* 0x000e300000000800 */
[----:B------:R-:W2:Y:S08]  /*0070*/  S2UR UR5, SR_CTAID.Y ;  /* 0x00000000000579c3 */ /* 0x000eb00000002600 */
[----:B------:R-:W2:Y:S01]  /*0080*/  LDC R2, c[0x0][0x364] ;  /* 0x0000d900ff027b82 */ /* 0x000ea20000000800 */
[----:B0-----:R-:W-:-:S02]  /*0090*/  IMAD R0, R0, UR4, R3 ;  /* 0x0000000400007c24 */ /* 0x001fc4000f8e0203 */
[----:B--2---:R-:W-:-:S04]  /*00a0*/  IMAD R3, R2, UR5, R5 ;  /* 0x0000000502037c24 */ /* 0x004fc8000f8e0205 */
[----:B-1----:R-:W-:-:S05]  /*00b0*/  IMAD R0, R3, UR6, R0 ;  /* 0x0000000603007c24 */ /* 0x002fca000f8e0200 */
[----:B---3--:R-:W-:-:S13]  /*00c0*/  ISETP.GE.AND P0, PT, R0, UR8, PT ;  /* 0x0000000800007c0c */ /* 0x008fda000bf06270 */
[----:B------:R-:W-:Y:S05]  /*00d0*/  @P0 EXIT ;  /* 0x000000000000094d */ /* 0x000fea0003800000 */
[----:B------:R-:W0:Y:S02]  /*00e0*/  LDCU UR4, c[0x0][0x39c] ;  /* 0x00007380ff0477ac */ /* 0x000e240008000800 */
[----:B0-----:R-:W-:-:S06]  /*00f0*/  UIMAD UR4, UR6, UR4, URZ ;  /* 0x00000004060472a4 */ /* 0x001fcc000f8e02ff */
[----:B------:R-:W-:-:S13]  /*0100*/  ISETP.GE.AND P0, PT, R0, UR4, PT ;  /* 0x0000000400007c0c */ /* 0x000fda000bf06270 */
[----:B------:R-:W-:Y:S05]  /*0110*/  @P0 EXIT ;  /* 0x000000000000094d */ /* 0x000fea0003800000 */
[----:B------:R-:W0:Y:S01]  /*0120*/  LDCU UR5, c[0x0][0x3a0] ;  /* 0x00007400ff0577ac */ /* 0x000e220008000800 */
[----:B------:R-:W1:Y:S01]  /*0130*/  LDCU.64 UR6, c[0x0][0x358] ;  /* 0x00006b00ff0677ac */ /* 0x000e620008000a00 */
[----:B------:R-:W2:Y:S01]  /*0140*/  LDCU UR9, c[0x0][0x3a0] ;  /* 0x00007400ff0977ac */ /* 0x000ea20008000800 */
[----:B0-----:R-:W-:-:S09]  /*0150*/  UISETP.GT.AND UP0, UPT, UR5, URZ, UPT ;  /* 0x000000ff0500728c */ /* 0x001fd2000bf04270 */
[----:B-12---:R-:W-:Y:S05]  /*0160*/  BRA.U UP0, `(.L_x_0) ;  /* 0x00000001001c7547 */ /* 0x006fea000b800000 */
[----:B------:R-:W0:Y:S02]  /*0170*/  LDC.64 R4, c[0x0][0x388] ;  /* 0x0000e200ff047b82 */ /* 0x000e240000000a00 */
.L_x_1:
[C---:B0-----:R-:W-:Y:S01]  /*0180*/  IMAD.WIDE R2, R0.reuse, 0x4, R4 ;  /* 0x0000000400027825 */ /* 0x041fe200078e0204 */
[----:B------:R-:W-:-:S04]  /*0190*/  IADD3 R0, PT, PT, R0, UR8, RZ ;  /* 0x0000000800007c10 */ /* 0x000fc8000fffe0ff */
[----:B------:R1:W-:Y:S01]  /*01a0*/  STG.E desc[UR6][R2.64], RZ ;  /* 0x000000ff02007986 */ /* 0x0003e2000c101906 */
[----:B------:R-:W-:-:S13]  /*01b0*/  ISETP.GE.AND P0, PT, R0, UR4, PT ;  /* 0x0000000400007c0c */ /* 0x000fda000bf06270 */
[----:B-1----:R-:W-:Y:S05]  /*01c0*/  @!P0 BRA `(.L_x_1) ;  /* 0xfffffffc00ec8947 */ /* 0x002fea000383ffff */
[----:B------:R-:W-:Y:S05]  /*01d0*/  EXIT ;  /* 0x000000000000794d */ /* 0x000fea0003800000 */
.L_x_0:
[----:B------:R-:W0:Y:S01]  /*01e0*/  LDC R9, c[0x0][0x398] ;  /* 0x0000e600ff097b82 */ /* 0x000e220000000800 */
[----:B------:R-:W1:Y:S01]  /*01f0*/  LDCU.64 UR10, c[0x0][0x390] ;  /* 0x00007200ff0a77ac */ /* 0x000e620008000a00 */
[----:B------:R-:W-:Y:S06]  /*0200*/  BSSY.RECONVERGENT B0, `(.L_x_2) ;  /* 0x0000031000007945 */ /* 0x000fec0003800200 */
[----:B------:R-:W2:Y:S01]  /*0210*/  LDC R10, c[0x0][0x3a0] ;  /* 0x0000e800ff0a7b82 */ /* 0x000ea20000000800 */
[----:B0-----:R-:W-:-:S04]  /*0220*/  IABS R5, R9 ;  /* 0x0000000900057213 */ /* 0x001fc80000000000 */
[----:B------:R-:W0:Y:S08]  /*0230*/  I2F.RP R4, R5 ;  /* 0x0000000500047306 */ /* 0x000e300000209400 */
[----:B0-----:R-:W0:Y:S02]  /*0240*/  MUFU.RCP R4, R4 ;  /* 0x0000000400047308 */ /* 0x001e240000001000 */
[----:B0-----:R-:W-:-:S06]  /*0250*/  VIADD R2, R4, 0xffffffe ;  /* 0x0ffffffe04027836 */ /* 0x001fcc0000000000 */
[----:B------:R0:W3:Y:S02]  /*0260*/  F2I.FTZ.U32.TRUNC.NTZ R3, R2 ;  /* 0x0000000200037305 */ /* 0x0000e4000021f000 */
[----:B0-----:R-:W-:Y:S01]  /*0270*/  IMAD.MOV.U32 R2, RZ, RZ, RZ ;  /* 0x000000ffff027224 */ /* 0x001fe200078e00ff */
[----:B---3--:R-:W-:-:S05]  /*0280*/  IADD3 R6, PT, PT, RZ, -R3, RZ ;  /* 0x80000003ff067210 */ /* 0x008fca0007ffe0ff */
[----:B------:R-:W-:Y:S01]  /*0290*/  IMAD R7, R6, R5, RZ ;  /* 0x0000000506077224 */ /* 0x000fe200078e02ff */
[----:B------:R-:W-:-:S03]  /*02a0*/  IABS R6, R0 ;  /* 0x0000000000067213 */ /* 0x000fc60000000000 */
[----:B------:R-:W-:Y:S01]  /*02b0*/  IMAD.HI.U32 R3, R3, R7, R2 ;  /* 0x0000000703037227 */ /* 0x000fe200078e0002 */
[----:B------:R-:W-:-:S04]  /*02c0*/  LOP3.LUT R2, R0, R9, RZ, 0x3c, !PT ;  /* 0x0000000900027212 */ /* 0x000fc800078e3cff */
[----:B------:R-:W-:Y:S01]  /*02d0*/  ISETP.GE.AND P1, PT, R2, RZ, PT ;  /* 0x000000ff0200720c */ /* 0x000fe20003f26270 */
[----:B------:R-:W-:-:S05]  /*02e0*/  IMAD.HI.U32 R3, R3, R6, RZ ;  /* 0x0000000603037227 */ /* 0x000fca00078e00ff */
[----:B------:R-:W-:-:S05]  /*02f0*/  IADD3 R4, PT, PT, -R3, RZ, RZ ;  /* 0x000000ff03047210 */ /* 0x000fca0007ffe1ff */
[C---:B------:R-:W-:Y:S02]  /*0300*/  IMAD R4, R5.reuse, R4, R6 ;  /* 0x0000000405047224 */ /* 0x040fe400078e0206 */
[----:B------:R-:W1:Y:S03]  /*0310*/  LDC.64 R6, c[0x0][0x380] ;  /* 0x0000e000ff067b82 */ /* 0x000e660000000a00 */
[----:B------:R-:W-:-:S13]  /*0320*/  ISETP.GT.U32.AND P2, PT, R5, R4, PT ;  /* 0x000000040500720c */ /* 0x000fda0003f44070 */
[----:B------:R-:W-:Y:S01]  /*0330*/  @!P2 IMAD.IADD R4, R4, 0x1, -R5 ;  /* 0x000000010404a824 */ /* 0x000fe200078e0a05 */
[----:B------:R-:W-:Y:S02]  /*0340*/  @!P2 IADD3 R3, PT, PT, R3, 0x1, RZ ;  /* 0x000000010303a810 */ /* 0x000fe40007ffe0ff */
[----:B------:R-:W-:Y:S02]  /*0350*/  ISETP.NE.AND P2, PT, R9, RZ, PT ;  /* 0x000000ff0900720c */ /* 0x000fe40003f45270 */
[----:B------:R-:W-:-:S13]  /*0360*/  ISETP.GE.U32.AND P0, PT, R4, R5, PT ;  /* 0x000000050400720c */ /* 0x000fda0003f06070 */
[----:B------:R-:W-:-:S05]  /*0370*/  @P0 VIADD R3, R3, 0x1 ;  /* 0x0000000103030836 */ /* 0x000fca0000000000 */
[----:B------:R-:W-:Y:S02]  /*0380*/  @!P1 IADD3 R3, PT, PT, -R3, RZ, RZ ;  /* 0x000000ff03039210 */ /* 0x000fe40007ffe1ff */
[----:B------:R-:W-:-:S04]  /*0390*/  @!P2 LOP3.LUT R3, RZ, R9, RZ, 0x33, !PT ;  /* 0x00000009ff03a212 */ /* 0x000fc800078e33ff */
[----:B------:R-:W-:Y:S01]  /*03a0*/  I2FP.F32.S32 R4, R3 ;  /* 0x0000000300047245 */ /* 0x000fe20000201400 */
[----:B------:R-:W-:-:S04]  /*03b0*/  IMAD.MOV R5, RZ, RZ, -R3 ;  /* 0x000000ffff057224 */ /* 0x000fc800078e0a03 */
[----:B------:R-:W-:Y:S02]  /*03c0*/  IMAD R2, R9, R5, R0 ;  /* 0x0000000509027224 */ /* 0x000fe400078e0200 */
[----:B-1----:R-:W-:-:S03]  /*03d0*/  FFMA R9, R4, UR11, R7 ;  /* 0x0000000b04097c23 */ /* 0x002fc60008000007 */
[----:B------:R-:W-:Y:S01]  /*03e0*/  I2FP.F32.S32 R3, R2 ;  /* 0x0000000200037245 */ /* 0x000fe20000201400 */
[----:B------:R-:W-:-:S04]  /*03f0*/  HFMA2 R2, -RZ, RZ, 0, 0 ;  /* 0x00000000ff027431 */ /* 0x000fc800000001ff */
[----:B------:R-:W-:Y:S01]  /*0400*/  FFMA R7, R3, UR10, R6 ;  /* 0x0000000a03077c23 */ /* 0x000fe20008000006 */
[----:B------:R-:W-:-:S04]  /*0410*/  IMAD.MOV.U32 R3, RZ, RZ, R9 ;  /* 0x000000ffff037224 */ /* 0x000fc800078e0009 */
[----:B--2---:R-:W-:-:S07]  /*0420*/  MOV R4, R7 ;  /* 0x0000000700047202 */ /* 0x004fce0000000f00 */
.L_x_4:
[----:B------:R-:W-:Y:S01]  /*0430*/  FMUL R8, R4, R4 ;  /* 0x0000000404087220 */ /* 0x000fe20000400000 */
[----:B------:R-:W-:-:S04]  /*0440*/  FMUL R11, R3, R3 ;  /* 0x00000003030b7220 */ /* 0x000fc80000400000 */
[----:B------:R-:W-:-:S05]  /*0450*/  FADD R5, R8, R11 ;  /* 0x0000000b08057221 */ /* 0x000fca0000000000 */
[----:B------:R-:W-:Y:S02]  /*0460*/  FSETP.GT.AND P0, PT, R5, 4, PT ;  /* 0x408000000500780b */ /* 0x000fe40003f04000 */
[----:B------:R-:W-:-:S11]  /*0470*/  MOV R5, R2 ;  /* 0x0000000200057202 */ /* 0x000fd60000000f00 */
[----:B------:R-:W-:Y:S05]  /*0480*/  @P0 BRA `(.L_x_3) ;  /* 0x0000000000200947 */ /* 0x000fea0003800000 */
[----:B------:R-:W-:Y:S02]  /*0490*/  VIADD R2, R2, 0x1 ;  /* 0x0000000102027836 */ /* 0x000fe40000000000 */
[----:B------:R-:W-:Y:S01]  /*04a0*/  FADD R6, R4, R4 ;  /* 0x0000000404067221 */ /* 0x000fe20000000000 */
[----:B------:R-:W-:Y:S02]  /*04b0*/  FADD R4, R8, -R11 ;  /* 0x8000000b08047221 */ /* 0x000fe40000000000 */
[----:B------:R-:W-:Y:S01]  /*04c0*/  ISETP.NE.AND P0, PT, R2, UR9, PT ;  /* 0x0000000902007c0c */ /* 0x000fe2000bf05270 */
[----:B------:R-:W-:Y:S01]  /*04d0*/  FFMA R3, R6, R3, R9 ;  /* 0x0000000306037223 */ /* 0x000fe20000000009 */
[----:B------:R-:W-:-:S11]  /*04e0*/  FADD R4, R7, R4 ;  /* 0x0000000407047221 */ /* 0x000fd60000000000 */
[----:B------:R-:W-:Y:S05]  /*04f0*/  @P0 BRA `(.L_x_4) ;  /* 0xfffffffc00cc0947 */ /* 0x000fea000383ffff */
[----:B------:R-:W-:-:S07]  /*0500*/  MOV R5, R10 ;  /* 0x0000000a00057202 */ /* 0x000fce0000000f00 */
.L_x_3:
[----:B------:R-:W-:Y:S05]  /*0510*/  BSYNC.RECONVERGENT B0 ;  /* 0x0000000000007941 */ /* 0x000fea0003800200 */
.L_x_2:
[----:B------:R-:W0:Y:S01]  /*0520*/  LDC.64 R2, c[0x0][0x388] ;  /* 0x0000e200ff027b82 */ /* 0x000e220000000a00 */
[----:B------:R-:W1:Y:S01]  /*0530*/  LDCU UR5, c[0x0][0x3a4] ;  /* 0x00007480ff0577ac */ /* 0x000e620008000800 */
[C---:B0-----:R-:W-:Y:S01]  /*0540*/  IMAD.WIDE R2, R0.reuse, 0x4, R2 ;  /* 0x0000000400027825 */ /* 0x041fe200078e0202 */
[----:B-1----:R-:W-:-:S04]  /*0550*/  IADD3 R0, PT, PT, R0, UR5, RZ ;  /* 0x0000000500007c10 */ /* 0x002fc8000fffe0ff */
[----:B------:R0:W-:Y:S01]  /*0560*/  STG.E desc[UR6][R2.64], R5 ;  /* 0x0000000502007986 */ /* 0x0001e2000c101906 */
[----:B------:R-:W-:-:S13]  /*0570*/  ISETP.GE.AND P0, PT, R0, UR4, PT ;  /* 0x0000000400007c0c */ /* 0x000fda000bf06270 */
[----:B0-----:R-:W-:Y:S05]  /*0580*/  @!P0 BRA `(.L_x_0) ;  /* 0xfffffffc00148947 */ /* 0x001fea000383ffff */
[----:B------:R-:W-:Y:S05]  /*0590*/  EXIT ;  /* 0x000000000000794d */ /* 0x000fea0003800000 */
.L_x_5:
[----:B------:R-:W-:-:S00]  /*05a0*/  BRA `(.L_x_5) ;  /* 0xfffffffc00fc7947 */ /* 0x000fc0000383ffff */
[----:B------:R-:W-:-:S00]  /*05b0*/  NOP ;  /* 0x0000000000007918 */ /* 0x000fc00000000000 */
        /* <DEDUP_REMOVED lines=12> */
.L_x_6:


//--------------------- .nv.shared.reserved.0     --------------------------
	.section	.nv.shared.reserved.0,"aw",@nobits
	.weak		__nv_reservedSMEM_offset_0_alias
	.size		__nv_reservedSMEM_offset_0_alias, 0, 64
	.other		__nv_reservedSMEM_offset_0_alias,@"STO_CUDA_RESERVED_SHARED STV_DEFAULT"
__nv_reservedSMEM_offset_0_alias:
	.zero		0
	.zero		64


//--------------------- .nv.constant0._Z12mandelKernelffPiffiiii --------------------------
	.section	.nv.constant0._Z12mandelKernelffPiffiiii,"a",@progbits
	.sectionflags	@""
	.align	4
.nv.constant0._Z12mandelKernelffPiffiiii:
	.zero		936


//--------------------- SYMBOLS --------------------------

	.type		.nv.reservedSmem.offset0,@object
	.size		.nv.reservedSmem.offset0,0x4
